//
// Generated by NVIDIA NVVM Compiler
//
// Compiler Build ID: CL-36424714
// Cuda compilation tools, release 13.0, V13.0.88
// Based on NVVM 20.0.0
//

.version 9.0
.target sm_100
.address_size 64

	// .globl	_Z11test_kernelPci

.visible .entry _Z11test_kernelPci(
	.param .u64 .ptr .align 1 _Z11test_kernelPci_param_0,
	.param .u32 _Z11test_kernelPci_param_1
)
{
	.reg .pred 	%p<3>;
	.reg .b32 	%r<11>;
	.reg .b64 	%rd<5>;

	ld.param.u64 	%rd2, [_Z11test_kernelPci_param_0];
	ld.param.u32 	%r6, [_Z11test_kernelPci_param_1];
	mov.u32 	%r7, %tid.x;
	mov.u32 	%r8, %ctaid.x;
	mov.u32 	%r1, %ntid.x;
	mad.lo.s32 	%r10, %r8, %r1, %r7;
	setp.ge.s32 	%p1, %r10, %r6;
	@%p1 bra 	$L__BB0_3;
	mov.u32 	%r9, %nctaid.x;
	mul.lo.s32 	%r3, %r1, %r9;
	cvta.to.global.u64 	%rd1, %rd2;
$L__BB0_2:
	cvt.s64.s32 	%rd3, %r10;
	add.s64 	%rd4, %rd1, %rd3;
	st.global.u8 	[%rd4], %r10;
	add.s32 	%r10, %r10, %r3;
	setp.lt.s32 	%p2, %r10, %r6;
	@%p2 bra 	$L__BB0_2;
$L__BB0_3:
	ret;

}


// ===== COMPILED SASS (sm_100) =====

	.target	sm_100

	.elftype	@"ET_EXEC"


//--------------------- .note.nv.tkinfo           --------------------------
	.section	.note.nv.tkinfo,"",@"SHT_NOTE"
	.sectionflags	@"SHF_NOTE_NV_TKINFO"
	.tkinfo
        /*0018*/ 	.word	0x00000002
        /*0030*/ 	.string	""
        /*0030*/ 	.string	"ptxas"
        /*0030*/ 	.string	"Cuda compilation tools, release 13.0, V13.0.88"
        /*0030*/ 	.string	"Build cuda_13.0.r13.0/compiler.36424714_0"
        /*0030*/ 	.string	"-arch sm_100 -m 64 "



//--------------------- .note.nv.cuinfo           --------------------------
	.section	.note.nv.cuinfo,"",@"SHT_NOTE"
	.sectionflags	@"SHF_NOTE_NV_CUINFO"
        /*0018*/ 	.short	0x0002
        /*001a*/ 	.short	0x0064
        /*001c*/ 	.short	0x0082
	.zero		2


//--------------------- .nv.info                  --------------------------
	.section	.nv.info,"",@"SHT_CUDA_INFO"
	.align	4


	//----- nvinfo : EIATTR_REGCOUNT
	.align		4
        /*0000*/ 	.byte	0x04, 0x2f
        /*0002*/ 	.short	(.L_1 - .L_0)
	.align		4
.L_0:
        /*0004*/ 	.word	index@(_Z11test_kernelPci)
        /*0008*/ 	.word	0x00000008


	//----- nvinfo : EIATTR_FRAME_SIZE
	.align		4
.L_1:
        /*000c*/ 	.byte	0x04, 0x11
        /*000e*/ 	.short	(.L_3 - .L_2)
	.align		4
.L_2:
        /*0010*/ 	.word	index@(_Z11test_kernelPci)
        /*0014*/ 	.word	0x00000000


	//----- nvinfo : EIATTR_MIN_STACK_SIZE
	.align		4
.L_3:
        /*0018*/ 	.byte	0x04, 0x12
        /*001a*/ 	.short	(.L_5 - .L_4)
	.align		4
.L_4:
        /*001c*/ 	.word	index@(_Z11test_kernelPci)
        /*0020*/ 	.word	0x00000000
.L_5:


//--------------------- .nv.compat                --------------------------
	.section	.nv.compat,"",@"SHT_CUDA_COMPAT_INFO"
	.align	4
        /*0000*/ 	.byte	0x02, 0x09, 0x00, 0x00, 0x02, 0x02, 0x01, 0x00, 0x02, 0x05, 0x05, 0x00, 0x03, 0x07, 0x01, 0x01
        /*0010*/ 	.byte	0x02, 0x03, 0x00, 0x00, 0x02, 0x06, 0x01, 0x00, 0x04, 0x0b, 0x08, 0x00, 0x09, 0x00, 0x00, 0x00
        /*0020*/ 	.byte	0x00, 0x00, 0x00, 0x00


//--------------------- .nv.info._Z11test_kernelPci --------------------------
	.section	.nv.info._Z11test_kernelPci,"",@"SHT_CUDA_INFO"
	.sectionflags	@""
	.align	4


	//----- nvinfo : EIATTR_CUDA_API_VERSION
	.align		4
        /*0000*/ 	.byte	0x04, 0x37
        /*0002*/ 	.short	(.L_7 - .L_6)
.L_6:
        /*0004*/ 	.word	0x00000082


	//----- nvinfo : EIATTR_KPARAM_INFO
	.align		4
.L_7:
        /*0008*/ 	.byte	0x04, 0x17
        /*000a*/ 	.short	(.L_9 - .L_8)
.L_8:
        /*000c*/ 	.word	0x00000000
        /*0010*/ 	.short	0x0001
        /*0012*/ 	.short	0x0008
        /*0014*/ 	.byte	0x00, 0xf0, 0x11, 0x00


	//----- nvinfo : EIATTR_KPARAM_INFO
	.align		4
.L_9:
        /*0018*/ 	.byte	0x04, 0x17
        /*001a*/ 	.short	(.L_11 - .L_10)
.L_10:
        /*001c*/ 	.word	0x00000000
        /*0020*/ 	.short	0x0000
        /*0022*/ 	.short	0x0000
        /*0024*/ 	.byte	0x00, 0xf5, 0x21, 0x00


	//----- nvinfo : EIATTR_SPARSE_MMA_MASK
	.align		4
.L_11:
        /*0028*/ 	.byte	0x03, 0x50
        /*002a*/ 	.short	0x0000


	//----- nvinfo : EIATTR_MAXREG_COUNT
	.align		4
        /*002c*/ 	.byte	0x03, 0x1b
        /*002e*/ 	.short	0x00ff


	//----- nvinfo : EIATTR_MERCURY_ISA_VERSION
	.align		4
        /*0030*/ 	.byte	0x03, 0x5f
        /*0032*/ 	.short	0x0101


	//----- nvinfo : EIATTR_VRC_CTA_INIT_COUNT
	.align		4
        /*0034*/ 	.byte	0x02, 0x4a
	.zero		1
	.zero		1


	//----- nvinfo : EIATTR_EXIT_INSTR_OFFSETS
	.align		4
        /*0038*/ 	.byte	0x04, 0x1c
        /*003a*/ 	.short	(.L_13 - .L_12)


	//   ....[0]....
.L_12:
        /*003c*/ 	.word	0x00000070


	//   ....[1]....
        /*0040*/ 	.word	0x00000120


	//----- nvinfo : EIATTR_CRS_STACK_SIZE
	.align		4
.L_13:
        /*0044*/ 	.byte	0x04, 0x1e
        /*0046*/ 	.short	(.L_15 - .L_14)
.L_14:
        /*0048*/ 	.word	0x00000000


	//----- nvinfo : EIATTR_CBANK_PARAM_SIZE
	.align		4
.L_15:
        /*004c*/ 	.byte	0x03, 0x19
        /*004e*/ 	.short	0x000c


	//----- nvinfo : EIATTR_PARAM_CBANK
	.align		4
        /*0050*/ 	.byte	0x04, 0x0a
        /*0052*/ 	.short	(.L_17 - .L_16)
	.align		4
.L_16:
        /*0054*/ 	.word	index@(.nv.constant0._Z11test_kernelPci)
        /*0058*/ 	.short	0x0380
        /*005a*/ 	.short	0x000c


	//----- nvinfo : EIATTR_SW_WAR
	.align		4
.L_17:
        /*005c*/ 	.byte	0x04, 0x36
        /*005e*/ 	.short	(.L_19 - .L_18)
.L_18:
        /*0060*/ 	.word	0x00000008
.L_19:


//--------------------- .nv.callgraph             --------------------------
	.section	.nv.callgraph,"",@"SHT_CUDA_CALLGRAPH"
	.align	4
	.sectionentsize	8
	.align		4
        /*0000*/ 	.word	0x00000000
	.align		4
        /*0004*/ 	.word	0xffffffff
	.align		4
        /*0008*/ 	.word	0x00000000
	.align		4
        /*000c*/ 	.word	0xfffffffe
	.align		4
        /*0010*/ 	.word	0x00000000
	.align		4
        /*0014*/ 	.word	0xfffffffd
	.align		4
        /*0018*/ 	.word	0x00000000
	.align		4
        /*001c*/ 	.word	0xfffffffc


//--------------------- .text._Z11test_kernelPci  --------------------------
	.section	.text._Z11test_kernelPci,"ax",@progbits
	.align	128
        .global         _Z11test_kernelPci
        .type           _Z11test_kernelPci,@function
        .size           _Z11test_kernelPci,(.L_x_2 - _Z11test_kernelPci)
        .other          _Z11test_kernelPci,@"STO_CUDA_ENTRY STV_DEFAULT"
_Z11test_kernelPci:
.text._Z11test_kernelPci:
[----:B------:R-:W-:Y:S01]  /*0000*/  LDC R1, c[0x0][0x37c] ;  /* 0x0000df00ff017b82 */ /* 0x000fe20000000800 */
[----:B------:R-:W0:Y:S07]  /*0010*/  S2R R0, SR_TID.X ;  /* 0x0000000000007919 */ /* 0x000e2e0000002100 */
[----:B------:R-:W0:Y:S01]  /*0020*/  S2UR UR4, SR_CTAID.X ;  /* 0x00000000000479c3 */ /* 0x000e220000002500 */
[----:B------:R-:W1:Y:S07]  /*0030*/  LDCU UR5, c[0x0][0x388] ;  /* 0x00007100ff0577ac */ /* 0x000e6e0008000800 */
[----:B------:R-:W0:Y:S02]  /*0040*/  LDC R5, c[0x0][0x360] ;  /* 0x0000d800ff057b82 */ /* 0x000e240000000800 */
[----:B0-----:R-:W-:-:S05]  /*0050*/  IMAD R0, R5, UR4, R0 ;  /* 0x0000000405007c24 */ /* 0x001fca000f8e0200 */
[----:B-1----:R-:W-:-:S13]  /*0060*/  ISETP.GE.AND P0, PT, R0, UR5, PT ;  /* 0x0000000500007c0c */ /* 0x002fda000bf06270 */
[----:B------:R-:W-:Y:S05]  /*0070*/  @P0 EXIT ;  /* 0x000000000000094d */ /* 0x000fea0003800000 */
[----:B------:R-:W0:Y:S01]  /*0080*/  LDCU UR4, c[0x0][0x370] ;  /* 0x00006e00ff0477ac */ /* 0x000e220008000800 */
[----:B------:R-:W1:Y:S01]  /*0090*/  LDCU.64 UR6, c[0x0][0x358] ;  /* 0x00006b00ff0677ac */ /* 0x000e620008000a00 */
[----:B------:R-:W2:Y:S01]  /*00a0*/  LDCU.64 UR8, c[0x0][0x380] ;  /* 0x00007000ff0877ac */ /* 0x000ea20008000a00 */
[----:B0-----:R-:W-:-:S07]  /*00b0*/  IMAD R5, R5, UR4, RZ ;  /* 0x0000000405057c24 */ /* 0x001fce000f8e02ff */
.L_x_0:
[----:B--2---:R-:W-:-:S04]  /*00c0*/  IADD3 R2, P0, PT, R0, UR8, RZ ;  /* 0x0000000800027c10 */ /* 0x004fc8000ff1e0ff */
[----:B------:R-:W-:-:S05]  /*00d0*/  LEA.HI.X.SX32 R3, R0, UR9, 0x1, P0 ;  /* 0x0000000900037c11 */ /* 0x000fca00080f0eff */
[----:B-1----:R0:W-:Y:S02]  /*00e0*/  STG.E.U8 desc[UR6][R2.64], R0 ;  /* 0x0000000002007986 */ /* 0x0021e4000c101106 */
[----:B0-----:R-:W-:-:S05]  /*00f0*/  IMAD.IADD R0, R5, 0x1, R0 ;  /* 0x0000000105007824 */ /* 0x001fca00078e0200 */
[----:B------:R-:W-:-:S13]  /*0100*/  ISETP.GE.AND P0, PT, R0, UR5, PT ;  /* 0x0000000500007c0c */ /* 0x000fda000bf06270 */
[----:B------:R-:W-:Y:S05]  /*0110*/  @!P0 BRA `(.L_x_0) ;  /* 0xfffffffc00e88947 */ /* 0x000fea000383ffff */
[----:B------:R-:W-:Y:S05]  /*0120*/  EXIT ;  /* 0x000000000000794d */ /* 0x000fea0003800000 */
.L_x_1:
[----:B------:R-:W-:-:S00]  /*0130*/  BRA `(.L_x_1) ;  /* 0xfffffffc00fc7947 */ /* 0x000fc0000383ffff */
[----:B------:R-:W-:-:S00]  /*0140*/  NOP ;  /* 0x0000000000007918 */ /* 0x000fc00000000000 */
        /* <DEDUP_REMOVED lines=11> */
.L_x_2:


//--------------------- .nv.shared.reserved.0     --------------------------
	.section	.nv.shared.reserved.0,"aw",@nobits
	.weak		__nv_reservedSMEM_offset_0_alias
	.size		__nv_reservedSMEM_offset_0_alias, 0, 64
	.other		__nv_reservedSMEM_offset_0_alias,@"STO_CUDA_RESERVED_SHARED STV_DEFAULT"
__nv_reservedSMEM_offset_0_alias:
	.zero		0
	.zero		64


//--------------------- .nv.constant0._Z11test_kernelPci --------------------------
	.section	.nv.constant0._Z11test_kernelPci,"a",@progbits
	.sectionflags	@""
	.align	4
.nv.constant0._Z11test_kernelPci:
	.zero		908


//--------------------- SYMBOLS --------------------------

	.type		.nv.reservedSmem.offset0,@object
	.size		.nv.reservedSmem.offset0,0x4
